//
// Generated by NVIDIA NVVM Compiler
//
// Compiler Build ID: CL-36424714
// Cuda compilation tools, release 13.0, V13.0.88
// Based on NVVM 20.0.0
//

.version 9.0
.target sm_100
.address_size 64

	// .globl	_Z14reverse_kernelPKiPii
// _ZZ14reverse_kernelPKiPiiE1s has been demoted

.visible .entry _Z14reverse_kernelPKiPii(
	.param .u64 .ptr .align 1 _Z14reverse_kernelPKiPii_param_0,
	.param .u64 .ptr .align 1 _Z14reverse_kernelPKiPii_param_1,
	.param .u32 _Z14reverse_kernelPKiPii_param_2
)
{
	.reg .pred 	%p<3>;
	.reg .b32 	%r<14>;
	.reg .b64 	%rd<9>;
	// demoted variable
	.shared .align 4 .b8 _ZZ14reverse_kernelPKiPiiE1s[128];
	ld.param.u64 	%rd1, [_Z14reverse_kernelPKiPii_param_0];
	ld.param.u64 	%rd2, [_Z14reverse_kernelPKiPii_param_1];
	ld.param.u32 	%r4, [_Z14reverse_kernelPKiPii_param_2];
	mov.u32 	%r5, %tid.x;
	mov.u32 	%r6, %ctaid.x;
	mov.u32 	%r7, %ntid.x;
	mad.lo.s32 	%r1, %r6, %r7, %r5;
	setp.ge.s32 	%p1, %r1, %r4;
	shl.b32 	%r8, %r5, 2;
	mov.u32 	%r9, _ZZ14reverse_kernelPKiPiiE1s;
	add.s32 	%r2, %r9, %r8;
	@%p1 bra 	$L__BB0_2;
	cvta.to.global.u64 	%rd3, %rd1;
	mul.wide.s32 	%rd4, %r1, 4;
	add.s64 	%rd5, %rd3, %rd4;
	ld.global.u32 	%r11, [%rd5];
	st.shared.u32 	[%r2], %r11;
	bra.uni 	$L__BB0_3;
$L__BB0_2:
	mov.b32 	%r10, 0;
	st.shared.u32 	[%r2], %r10;
$L__BB0_3:
	setp.ge.s32 	%p2, %r1, %r4;
	bar.sync 	0;
	not.b32 	%r12, %r1;
	add.s32 	%r3, %r4, %r12;
	@%p2 bra 	$L__BB0_5;
	ld.shared.u32 	%r13, [%r2];
	cvta.to.global.u64 	%rd6, %rd2;
	mul.wide.s32 	%rd7, %r3, 4;
	add.s64 	%rd8, %rd6, %rd7;
	st.global.u32 	[%rd8], %r13;
$L__BB0_5:
	ret;

}


// ===== COMPILED SASS (sm_100) =====

	.target	sm_100

	.elftype	@"ET_EXEC"


//--------------------- .note.nv.tkinfo           --------------------------
	.section	.note.nv.tkinfo,"",@"SHT_NOTE"
	.sectionflags	@"SHF_NOTE_NV_TKINFO"
	.tkinfo
        /*0018*/ 	.word	0x00000002
        /*0030*/ 	.string	""
        /*0030*/ 	.string	"ptxas"
        /*0030*/ 	.string	"Cuda compilation tools, release 13.0, V13.0.88"
        /*0030*/ 	.string	"Build cuda_13.0.r13.0/compiler.36424714_0"
        /*0030*/ 	.string	"-arch sm_100 -m 64 "



//--------------------- .note.nv.cuinfo           --------------------------
	.section	.note.nv.cuinfo,"",@"SHT_NOTE"
	.sectionflags	@"SHF_NOTE_NV_CUINFO"
        /*0018*/ 	.short	0x0002
        /*001a*/ 	.short	0x0064
        /*001c*/ 	.short	0x0082
	.zero		2


//--------------------- .nv.info                  --------------------------
	.section	.nv.info,"",@"SHT_CUDA_INFO"
	.align	4


	//----- nvinfo : EIATTR_REGCOUNT
	.align		4
        /*0000*/ 	.byte	0x04, 0x2f
        /*0002*/ 	.short	(.L_1 - .L_0)
	.align		4
.L_0:
        /*0004*/ 	.word	index@(_Z14reverse_kernelPKiPii)
        /*0008*/ 	.word	0x0000000a


	//----- nvinfo : EIATTR_FRAME_SIZE
	.align		4
.L_1:
        /*000c*/ 	.byte	0x04, 0x11
        /*000e*/ 	.short	(.L_3 - .L_2)
	.align		4
.L_2:
        /*0010*/ 	.word	index@(_Z14reverse_kernelPKiPii)
        /*0014*/ 	.word	0x00000000


	//----- nvinfo : EIATTR_MIN_STACK_SIZE
	.align		4
.L_3:
        /*0018*/ 	.byte	0x04, 0x12
        /*001a*/ 	.short	(.L_5 - .L_4)
	.align		4
.L_4:
        /*001c*/ 	.word	index@(_Z14reverse_kernelPKiPii)
        /*0020*/ 	.word	0x00000000
.L_5:


//--------------------- .nv.compat                --------------------------
	.section	.nv.compat,"",@"SHT_CUDA_COMPAT_INFO"
	.align	4
        /*0000*/ 	.byte	0x02, 0x09, 0x00, 0x00, 0x02, 0x02, 0x01, 0x00, 0x02, 0x05, 0x05, 0x00, 0x03, 0x07, 0x01, 0x01
        /*0010*/ 	.byte	0x02, 0x03, 0x00, 0x00, 0x02, 0x06, 0x01, 0x00, 0x04, 0x0b, 0x08, 0x00, 0x09, 0x00, 0x00, 0x00
        /*0020*/ 	.byte	0x00, 0x00, 0x00, 0x00


//--------------------- .nv.info._Z14reverse_kernelPKiPii --------------------------
	.section	.nv.info._Z14reverse_kernelPKiPii,"",@"SHT_CUDA_INFO"
	.sectionflags	@""
	.align	4


	//----- nvinfo : EIATTR_CUDA_API_VERSION
	.align		4
        /*0000*/ 	.byte	0x04, 0x37
        /*0002*/ 	.short	(.L_7 - .L_6)
.L_6:
        /*0004*/ 	.word	0x00000082


	//----- nvinfo : EIATTR_KPARAM_INFO
	.align		4
.L_7:
        /*0008*/ 	.byte	0x04, 0x17
        /*000a*/ 	.short	(.L_9 - .L_8)
.L_8:
        /*000c*/ 	.word	0x00000000
        /*0010*/ 	.short	0x0002
        /*0012*/ 	.short	0x0010
        /*0014*/ 	.byte	0x00, 0xf0, 0x11, 0x00


	//----- nvinfo : EIATTR_KPARAM_INFO
	.align		4
.L_9:
        /*0018*/ 	.byte	0x04, 0x17
        /*001a*/ 	.short	(.L_11 - .L_10)
.L_10:
        /*001c*/ 	.word	0x00000000
        /*0020*/ 	.short	0x0001
        /*0022*/ 	.short	0x0008
        /*0024*/ 	.byte	0x00, 0xf5, 0x21, 0x00


	//----- nvinfo : EIATTR_KPARAM_INFO
	.align		4
.L_11:
        /*0028*/ 	.byte	0x04, 0x17
        /*002a*/ 	.short	(.L_13 - .L_12)
.L_12:
        /*002c*/ 	.word	0x00000000
        /*0030*/ 	.short	0x0000
        /*0032*/ 	.short	0x0000
        /*0034*/ 	.byte	0x00, 0xf5, 0x21, 0x00


	//----- nvinfo : EIATTR_SPARSE_MMA_MASK
	.align		4
.L_13:
        /*0038*/ 	.byte	0x03, 0x50
        /*003a*/ 	.short	0x0000


	//----- nvinfo : EIATTR_MAXREG_COUNT
	.align		4
        /*003c*/ 	.byte	0x03, 0x1b
        /*003e*/ 	.short	0x00ff


	//----- nvinfo : EIATTR_NUM_BARRIERS
	.align		4
        /*0040*/ 	.byte	0x02, 0x4c
        /*0042*/ 	.byte	0x01
	.zero		1


	//----- nvinfo : EIATTR_MERCURY_ISA_VERSION
	.align		4
        /*0044*/ 	.byte	0x03, 0x5f
        /*0046*/ 	.short	0x0101


	//----- nvinfo : EIATTR_VRC_CTA_INIT_COUNT
	.align		4
        /*0048*/ 	.byte	0x02, 0x4a
	.zero		1
	.zero		1


	//----- nvinfo : EIATTR_EXIT_INSTR_OFFSETS
	.align		4
        /*004c*/ 	.byte	0x04, 0x1c
        /*004e*/ 	.short	(.L_15 - .L_14)


	//   ....[0]....
.L_14:
        /*0050*/ 	.word	0x00000140


	//   ....[1]....
        /*0054*/ 	.word	0x00000190


	//----- nvinfo : EIATTR_CBANK_PARAM_SIZE
	.align		4
.L_15:
        /*0058*/ 	.byte	0x03, 0x19
        /*005a*/ 	.short	0x0014


	//----- nvinfo : EIATTR_PARAM_CBANK
	.align		4
        /*005c*/ 	.byte	0x04, 0x0a
        /*005e*/ 	.short	(.L_17 - .L_16)
	.align		4
.L_16:
        /*0060*/ 	.word	index@(.nv.constant0._Z14reverse_kernelPKiPii)
        /*0064*/ 	.short	0x0380
        /*0066*/ 	.short	0x0014


	//----- nvinfo : EIATTR_SW_WAR
	.align		4
.L_17:
        /*0068*/ 	.byte	0x04, 0x36
        /*006a*/ 	.short	(.L_19 - .L_18)
.L_18:
        /*006c*/ 	.word	0x00000008
.L_19:


//--------------------- .nv.callgraph             --------------------------
	.section	.nv.callgraph,"",@"SHT_CUDA_CALLGRAPH"
	.align	4
	.sectionentsize	8
	.align		4
        /*0000*/ 	.word	0x00000000
	.align		4
        /*0004*/ 	.word	0xffffffff
	.align		4
        /*0008*/ 	.word	0x00000000
	.align		4
        /*000c*/ 	.word	0xfffffffe
	.align		4
        /*0010*/ 	.word	0x00000000
	.align		4
        /*0014*/ 	.word	0xfffffffd
	.align		4
        /*0018*/ 	.word	0x00000000
	.align		4
        /*001c*/ 	.word	0xfffffffc


//--------------------- .text._Z14reverse_kernelPKiPii --------------------------
	.section	.text._Z14reverse_kernelPKiPii,"ax",@progbits
	.align	128
        .global         _Z14reverse_kernelPKiPii
        .type           _Z14reverse_kernelPKiPii,@function
        .size           _Z14reverse_kernelPKiPii,(.L_x_1 - _Z14reverse_kernelPKiPii)
        .other          _Z14reverse_kernelPKiPii,@"STO_CUDA_ENTRY STV_DEFAULT"
_Z14reverse_kernelPKiPii:
.text._Z14reverse_kernelPKiPii:
[----:B------:R-:W-:Y:S01]  /*0000*/  LDC R1, c[0x0][0x37c] ;  /* 0x0000df00ff017b82 */ /* 0x000fe20000000800 */
[----:B------:R-:W0:Y:S07]  /*0010*/  S2R R0, SR_TID.X ;  /* 0x0000000000007919 */ /* 0x000e2e0000002100 */
[----:B------:R-:W0:Y:S01]  /*0020*/  S2UR UR4, SR_CTAID.X ;  /* 0x00000000000479c3 */ /* 0x000e220000002500 */
[----:B------:R-:W1:Y:S01]  /*0030*/  LDCU UR8, c[0x0][0x390] ;  /* 0x00007200ff0877ac */ /* 0x000e620008000800 */
[----:B------:R-:W2:Y:S06]  /*0040*/  LDCU.64 UR6, c[0x0][0x358] ;  /* 0x00006b00ff0677ac */ /* 0x000eac0008000a00 */
[----:B------:R-:W0:Y:S02]  /*0050*/  LDC R5, c[0x0][0x360] ;  /* 0x0000d800ff057b82 */ /* 0x000e240000000800 */
[----:B0-----:R-:W-:-:S05]  /*0060*/  IMAD R5, R5, UR4, R0 ;  /* 0x0000000405057c24 */ /* 0x001fca000f8e0200 */
[----:B-1----:R-:W-:-:S13]  /*0070*/  ISETP.GE.AND P0, PT, R5, UR8, PT ;  /* 0x0000000805007c0c */ /* 0x002fda000bf06270 */
[----:B------:R-:W0:Y:S02]  /*0080*/  @!P0 LDC.64 R2, c[0x0][0x380] ;  /* 0x0000e000ff028b82 */ /* 0x000e240000000a00 */
[----:B0-----:R-:W-:-:S06]  /*0090*/  @!P0 IMAD.WIDE R2, R5, 0x4, R2 ;  /* 0x0000000405028825 */ /* 0x001fcc00078e0202 */
[----:B--2---:R-:W2:Y:S01]  /*00a0*/  @!P0 LDG.E R3, desc[UR6][R2.64] ;  /* 0x0000000602038981 */ /* 0x004ea2000c1e1900 */
[----:B------:R-:W0:Y:S01]  /*00b0*/  S2UR UR5, SR_CgaCtaId ;  /* 0x00000000000579c3 */ /* 0x000e220000008800 */
[----:B------:R-:W-:Y:S01]  /*00c0*/  UMOV UR4, 0x400 ;  /* 0x0000040000047882 */ /* 0x000fe20000000000 */
[----:B------:R-:W-:-:S04]  /*00d0*/  LOP3.LUT R5, RZ, R5, RZ, 0x33, !PT ;  /* 0x00000005ff057212 */ /* 0x000fc800078e33ff */
[----:B------:R-:W-:Y:S01]  /*00e0*/  IADD3 R5, PT, PT, R5, UR8, RZ ;  /* 0x0000000805057c10 */ /* 0x000fe2000fffe0ff */
[----:B0-----:R-:W-:-:S06]  /*00f0*/  ULEA UR4, UR5, UR4, 0x18 ;  /* 0x0000000405047291 */ /* 0x001fcc000f8ec0ff */
[----:B------:R-:W-:-:S05]  /*0100*/  LEA R0, R0, UR4, 0x2 ;  /* 0x0000000400007c11 */ /* 0x000fca000f8e10ff */
[----:B--2---:R0:W-:Y:S04]  /*0110*/  @!P0 STS [R0], R3 ;  /* 0x0000000300008388 */ /* 0x0041e80000000800 */
[----:B------:R0:W-:Y:S01]  /*0120*/  @P0 STS [R0], RZ ;  /* 0x000000ff00000388 */ /* 0x0001e20000000800 */
[----:B------:R-:W-:Y:S06]  /*0130*/  BAR.SYNC.DEFER_BLOCKING 0x0 ;  /* 0x0000000000007b1d */ /* 0x000fec0000010000 */
[----:B------:R-:W-:Y:S05]  /*0140*/  @P0 EXIT ;  /* 0x000000000000094d */ /* 0x000fea0003800000 */
[----:B------:R-:W1:Y:S01]  /*0150*/  LDS R7, [R0] ;  /* 0x0000000000077984 */ /* 0x000e620000000800 */
[----:B0-----:R-:W0:Y:S02]  /*0160*/  LDC.64 R2, c[0x0][0x388] ;  /* 0x0000e200ff027b82 */ /* 0x001e240000000a00 */
[----:B0-----:R-:W-:-:S05]  /*0170*/  IMAD.WIDE R2, R5, 0x4, R2 ;  /* 0x0000000405027825 */ /* 0x001fca00078e0202 */
[----:B-1----:R-:W-:Y:S01]  /*0180*/  STG.E desc[UR6][R2.64], R7 ;  /* 0x0000000702007986 */ /* 0x002fe2000c101906 */
[----:B------:R-:W-:Y:S05]  /*0190*/  EXIT ;  /* 0x000000000000794d */ /* 0x000fea0003800000 */
.L_x_0:
[----:B------:R-:W-:-:S00]  /*01a0*/  BRA `(.L_x_0) ;  /* 0xfffffffc00fc7947 */ /* 0x000fc0000383ffff */
[----:B------:R-:W-:-:S00]  /*01b0*/  NOP ;  /* 0x0000000000007918 */ /* 0x000fc00000000000 */
        /* <DEDUP_REMOVED lines=12> */
.L_x_1:


//--------------------- .nv.shared._Z14reverse_kernelPKiPii --------------------------
	.section	.nv.shared._Z14reverse_kernelPKiPii,"aw",@nobits
	.sectionflags	@""
	.align	4
.nv.shared._Z14reverse_kernelPKiPii:
	.zero		1152


//--------------------- .nv.shared.reserved.0     --------------------------
	.section	.nv.shared.reserved.0,"aw",@nobits
	.weak		__nv_reservedSMEM_offset_0_alias
	.size		__nv_reservedSMEM_offset_0_alias, 0, 64
	.other		__nv_reservedSMEM_offset_0_alias,@"STO_CUDA_RESERVED_SHARED STV_DEFAULT"
__nv_reservedSMEM_offset_0_alias:
	.zero		0
	.zero		64


//--------------------- .nv.constant0._Z14reverse_kernelPKiPii --------------------------
	.section	.nv.constant0._Z14reverse_kernelPKiPii,"a",@progbits
	.sectionflags	@""
	.align	4
.nv.constant0._Z14reverse_kernelPKiPii:
	.zero		916


//--------------------- SYMBOLS --------------------------

	.type		.nv.reservedSmem.offset0,@object
	.size		.nv.reservedSmem.offset0,0x4
	.type		.nv.reservedSmem.cap,@object
	.size		.nv.reservedSmem.cap,0x4
